//
// Generated by NVIDIA NVVM Compiler
//
// Compiler Build ID: CL-36424714
// Cuda compilation tools, release 13.0, V13.0.88
// Based on NVVM 20.0.0
//

.version 9.0
.target sm_100
.address_size 64

	// .globl	_Z9deviceAddiPfS_

.visible .entry _Z9deviceAddiPfS_(
	.param .u32 _Z9deviceAddiPfS__param_0,
	.param .u64 .ptr .align 1 _Z9deviceAddiPfS__param_1,
	.param .u64 .ptr .align 1 _Z9deviceAddiPfS__param_2
)
{
	.reg .pred 	%p<2>;
	.reg .b32 	%r<6>;
	.reg .b32 	%f<4>;
	.reg .b64 	%rd<8>;

	ld.param.u32 	%r2, [_Z9deviceAddiPfS__param_0];
	ld.param.u64 	%rd1, [_Z9deviceAddiPfS__param_1];
	ld.param.u64 	%rd2, [_Z9deviceAddiPfS__param_2];
	mov.u32 	%r3, %ntid.x;
	mov.u32 	%r4, %ctaid.x;
	mov.u32 	%r5, %tid.x;
	mad.lo.s32 	%r1, %r3, %r4, %r5;
	setp.ge.s32 	%p1, %r1, %r2;
	@%p1 bra 	$L__BB0_2;
	cvta.to.global.u64 	%rd3, %rd1;
	cvta.to.global.u64 	%rd4, %rd2;
	mul.wide.s32 	%rd5, %r1, 4;
	add.s64 	%rd6, %rd3, %rd5;
	ld.global.f32 	%f1, [%rd6];
	add.s64 	%rd7, %rd4, %rd5;
	ld.global.f32 	%f2, [%rd7];
	add.f32 	%f3, %f1, %f2;
	st.global.f32 	[%rd7], %f3;
$L__BB0_2:
	ret;

}


// ===== COMPILED SASS (sm_100) =====

	.target	sm_100

	.elftype	@"ET_EXEC"


//--------------------- .note.nv.tkinfo           --------------------------
	.section	.note.nv.tkinfo,"",@"SHT_NOTE"
	.sectionflags	@"SHF_NOTE_NV_TKINFO"
	.tkinfo
        /*0018*/ 	.word	0x00000002
        /*0030*/ 	.string	""
        /*0030*/ 	.string	"ptxas"
        /*0030*/ 	.string	"Cuda compilation tools, release 13.0, V13.0.88"
        /*0030*/ 	.string	"Build cuda_13.0.r13.0/compiler.36424714_0"
        /*0030*/ 	.string	"-arch sm_100 -m 64 "



//--------------------- .note.nv.cuinfo           --------------------------
	.section	.note.nv.cuinfo,"",@"SHT_NOTE"
	.sectionflags	@"SHF_NOTE_NV_CUINFO"
        /*0018*/ 	.short	0x0002
        /*001a*/ 	.short	0x0064
        /*001c*/ 	.short	0x0082
	.zero		2


//--------------------- .nv.info                  --------------------------
	.section	.nv.info,"",@"SHT_CUDA_INFO"
	.align	4


	//----- nvinfo : EIATTR_REGCOUNT
	.align		4
        /*0000*/ 	.byte	0x04, 0x2f
        /*0002*/ 	.short	(.L_1 - .L_0)
	.align		4
.L_0:
        /*0004*/ 	.word	index@(_Z9deviceAddiPfS_)
        /*0008*/ 	.word	0x0000000a


	//----- nvinfo : EIATTR_FRAME_SIZE
	.align		4
.L_1:
        /*000c*/ 	.byte	0x04, 0x11
        /*000e*/ 	.short	(.L_3 - .L_2)
	.align		4
.L_2:
        /*0010*/ 	.word	index@(_Z9deviceAddiPfS_)
        /*0014*/ 	.word	0x00000000


	//----- nvinfo : EIATTR_MIN_STACK_SIZE
	.align		4
.L_3:
        /*0018*/ 	.byte	0x04, 0x12
        /*001a*/ 	.short	(.L_5 - .L_4)
	.align		4
.L_4:
        /*001c*/ 	.word	index@(_Z9deviceAddiPfS_)
        /*0020*/ 	.word	0x00000000
.L_5:


//--------------------- .nv.compat                --------------------------
	.section	.nv.compat,"",@"SHT_CUDA_COMPAT_INFO"
	.align	4
        /*0000*/ 	.byte	0x02, 0x09, 0x00, 0x00, 0x02, 0x02, 0x01, 0x00, 0x02, 0x05, 0x05, 0x00, 0x03, 0x07, 0x01, 0x01
        /*0010*/ 	.byte	0x02, 0x03, 0x00, 0x00, 0x02, 0x06, 0x01, 0x00, 0x04, 0x0b, 0x08, 0x00, 0x09, 0x00, 0x00, 0x00
        /*0020*/ 	.byte	0x00, 0x00, 0x00, 0x00


//--------------------- .nv.info._Z9deviceAddiPfS_ --------------------------
	.section	.nv.info._Z9deviceAddiPfS_,"",@"SHT_CUDA_INFO"
	.sectionflags	@""
	.align	4


	//----- nvinfo : EIATTR_CUDA_API_VERSION
	.align		4
        /*0000*/ 	.byte	0x04, 0x37
        /*0002*/ 	.short	(.L_7 - .L_6)
.L_6:
        /*0004*/ 	.word	0x00000082


	//----- nvinfo : EIATTR_KPARAM_INFO
	.align		4
.L_7:
        /*0008*/ 	.byte	0x04, 0x17
        /*000a*/ 	.short	(.L_9 - .L_8)
.L_8:
        /*000c*/ 	.word	0x00000000
        /*0010*/ 	.short	0x0002
        /*0012*/ 	.short	0x0010
        /*0014*/ 	.byte	0x00, 0xf5, 0x21, 0x00


	//----- nvinfo : EIATTR_KPARAM_INFO
	.align		4
.L_9:
        /*0018*/ 	.byte	0x04, 0x17
        /*001a*/ 	.short	(.L_11 - .L_10)
.L_10:
        /*001c*/ 	.word	0x00000000
        /*0020*/ 	.short	0x0001
        /*0022*/ 	.short	0x0008
        /*0024*/ 	.byte	0x00, 0xf5, 0x21, 0x00


	//----- nvinfo : EIATTR_KPARAM_INFO
	.align		4
.L_11:
        /*0028*/ 	.byte	0x04, 0x17
        /*002a*/ 	.short	(.L_13 - .L_12)
.L_12:
        /*002c*/ 	.word	0x00000000
        /*0030*/ 	.short	0x0000
        /*0032*/ 	.short	0x0000
        /*0034*/ 	.byte	0x00, 0xf0, 0x11, 0x00


	//----- nvinfo : EIATTR_SPARSE_MMA_MASK
	.align		4
.L_13:
        /*0038*/ 	.byte	0x03, 0x50
        /*003a*/ 	.short	0x0000


	//----- nvinfo : EIATTR_MAXREG_COUNT
	.align		4
        /*003c*/ 	.byte	0x03, 0x1b
        /*003e*/ 	.short	0x00ff


	//----- nvinfo : EIATTR_MERCURY_ISA_VERSION
	.align		4
        /*0040*/ 	.byte	0x03, 0x5f
        /*0042*/ 	.short	0x0101


	//----- nvinfo : EIATTR_VRC_CTA_INIT_COUNT
	.align		4
        /*0044*/ 	.byte	0x02, 0x4a
	.zero		1
	.zero		1


	//----- nvinfo : EIATTR_EXIT_INSTR_OFFSETS
	.align		4
        /*0048*/ 	.byte	0x04, 0x1c
        /*004a*/ 	.short	(.L_15 - .L_14)


	//   ....[0]....
.L_14:
        /*004c*/ 	.word	0x00000070


	//   ....[1]....
        /*0050*/ 	.word	0x00000110


	//----- nvinfo : EIATTR_CBANK_PARAM_SIZE
	.align		4
.L_15:
        /*0054*/ 	.byte	0x03, 0x19
        /*0056*/ 	.short	0x0018


	//----- nvinfo : EIATTR_PARAM_CBANK
	.align		4
        /*0058*/ 	.byte	0x04, 0x0a
        /*005a*/ 	.short	(.L_17 - .L_16)
	.align		4
.L_16:
        /*005c*/ 	.word	index@(.nv.constant0._Z9deviceAddiPfS_)
        /*0060*/ 	.short	0x0380
        /*0062*/ 	.short	0x0018


	//----- nvinfo : EIATTR_SW_WAR
	.align		4
.L_17:
        /*0064*/ 	.byte	0x04, 0x36
        /*0066*/ 	.short	(.L_19 - .L_18)
.L_18:
        /*0068*/ 	.word	0x00000008
.L_19:


//--------------------- .nv.callgraph             --------------------------
	.section	.nv.callgraph,"",@"SHT_CUDA_CALLGRAPH"
	.align	4
	.sectionentsize	8
	.align		4
        /*0000*/ 	.word	0x00000000
	.align		4
        /*0004*/ 	.word	0xffffffff
	.align		4
        /*0008*/ 	.word	0x00000000
	.align		4
        /*000c*/ 	.word	0xfffffffe
	.align		4
        /*0010*/ 	.word	0x00000000
	.align		4
        /*0014*/ 	.word	0xfffffffd
	.align		4
        /*0018*/ 	.word	0x00000000
	.align		4
        /*001c*/ 	.word	0xfffffffc


//--------------------- .text._Z9deviceAddiPfS_   --------------------------
	.section	.text._Z9deviceAddiPfS_,"ax",@progbits
	.align	128
        .global         _Z9deviceAddiPfS_
        .type           _Z9deviceAddiPfS_,@function
        .size           _Z9deviceAddiPfS_,(.L_x_1 - _Z9deviceAddiPfS_)
        .other          _Z9deviceAddiPfS_,@"STO_CUDA_ENTRY STV_DEFAULT"
_Z9deviceAddiPfS_:
.text._Z9deviceAddiPfS_:
[----:B------:R-:W-:Y:S01]  /*0000*/  LDC R1, c[0x0][0x37c] ;  /* 0x0000df00ff017b82 */ /* 0x000fe20000000800 */
[----:B------:R-:W0:Y:S01]  /*0010*/  S2R R7, SR_CTAID.X ;  /* 0x0000000000077919 */ /* 0x000e220000002500 */
[----:B------:R-:W0:Y:S01]  /*0020*/  LDCU UR4, c[0x0][0x360] ;  /* 0x00006c00ff0477ac */ /* 0x000e220008000800 */
[----:B------:R-:W0:Y:S01]  /*0030*/  S2R R0, SR_TID.X ;  /* 0x0000000000007919 */ /* 0x000e220000002100 */
[----:B------:R-:W1:Y:S01]  /*0040*/  LDCU UR5, c[0x0][0x380] ;  /* 0x00007000ff0577ac */ /* 0x000e620008000800 */
[----:B0-----:R-:W-:-:S05]  /*0050*/  IMAD R7, R7, UR4, R0 ;  /* 0x0000000407077c24 */ /* 0x001fca000f8e0200 */
[----:B-1----:R-:W-:-:S13]  /*0060*/  ISETP.GE.AND P0, PT, R7, UR5, PT ;  /* 0x0000000507007c0c */ /* 0x002fda000bf06270 */
[----:B------:R-:W-:Y:S05]  /*0070*/  @P0 EXIT ;  /* 0x000000000000094d */ /* 0x000fea0003800000 */
[----:B------:R-:W0:Y:S01]  /*0080*/  LDC.64 R2, c[0x0][0x388] ;  /* 0x0000e200ff027b82 */ /* 0x000e220000000a00 */
[----:B------:R-:W1:Y:S07]  /*0090*/  LDCU.64 UR4, c[0x0][0x358] ;  /* 0x00006b00ff0477ac */ /* 0x000e6e0008000a00 */
[----:B------:R-:W2:Y:S01]  /*00a0*/  LDC.64 R4, c[0x0][0x390] ;  /* 0x0000e400ff047b82 */ /* 0x000ea20000000a00 */
[----:B0-----:R-:W-:-:S06]  /*00b0*/  IMAD.WIDE R2, R7, 0x4, R2 ;  /* 0x0000000407027825 */ /* 0x001fcc00078e0202 */
[----:B-1----:R-:W3:Y:S01]  /*00c0*/  LDG.E R2, desc[UR4][R2.64] ;  /* 0x0000000402027981 */ /* 0x002ee2000c1e1900 */
[----:B--2---:R-:W-:-:S05]  /*00d0*/  IMAD.WIDE R4, R7, 0x4, R4 ;  /* 0x0000000407047825 */ /* 0x004fca00078e0204 */
[----:B------:R-:W3:Y:S02]  /*00e0*/  LDG.E R7, desc[UR4][R4.64] ;  /* 0x0000000404077981 */ /* 0x000ee4000c1e1900 */
[----:B---3--:R-:W-:-:S05]  /*00f0*/  FADD R7, R2, R7 ;  /* 0x0000000702077221 */ /* 0x008fca0000000000 */
[----:B------:R-:W-:Y:S01]  /*0100*/  STG.E desc[UR4][R4.64], R7 ;  /* 0x0000000704007986 */ /* 0x000fe2000c101904 */
[----:B------:R-:W-:Y:S05]  /*0110*/  EXIT ;  /* 0x000000000000794d */ /* 0x000fea0003800000 */
.L_x_0:
[----:B------:R-:W-:-:S00]  /*0120*/  BRA `(.L_x_0) ;  /* 0xfffffffc00fc7947 */ /* 0x000fc0000383ffff */
[----:B------:R-:W-:-:S00]  /*0130*/  NOP ;  /* 0x0000000000007918 */ /* 0x000fc00000000000 */
        /* <DEDUP_REMOVED lines=12> */
.L_x_1:


//--------------------- .nv.shared.reserved.0     --------------------------
	.section	.nv.shared.reserved.0,"aw",@nobits
	.weak		__nv_reservedSMEM_offset_0_alias
	.size		__nv_reservedSMEM_offset_0_alias, 0, 64
	.other		__nv_reservedSMEM_offset_0_alias,@"STO_CUDA_RESERVED_SHARED STV_DEFAULT"
__nv_reservedSMEM_offset_0_alias:
	.zero		0
	.zero		64


//--------------------- .nv.constant0._Z9deviceAddiPfS_ --------------------------
	.section	.nv.constant0._Z9deviceAddiPfS_,"a",@progbits
	.sectionflags	@""
	.align	4
.nv.constant0._Z9deviceAddiPfS_:
	.zero		920


//--------------------- SYMBOLS --------------------------

	.type		.nv.reservedSmem.offset0,@object
	.size		.nv.reservedSmem.offset0,0x4
